//
// Generated by NVIDIA NVVM Compiler
//
// Compiler Build ID: CL-36424714
// Cuda compilation tools, release 13.0, V13.0.88
// Based on NVVM 20.0.0
//

.version 9.0
.target sm_100
.address_size 64

	// .globl	_Z14accuracy_scorePiS_biPf
.global .align 4 .f32 sumatoria;
// _ZZ14accuracy_scorePiS_biPfE5trueS has been demoted

.visible .entry _Z14accuracy_scorePiS_biPf(
	.param .u64 .ptr .align 1 _Z14accuracy_scorePiS_biPf_param_0,
	.param .u64 .ptr .align 1 _Z14accuracy_scorePiS_biPf_param_1,
	.param .u8 _Z14accuracy_scorePiS_biPf_param_2,
	.param .u32 _Z14accuracy_scorePiS_biPf_param_3,
	.param .u64 .ptr .align 1 _Z14accuracy_scorePiS_biPf_param_4
)
{
	.reg .pred 	%p<12>;
	.reg .b32 	%r<40>;
	.reg .b32 	%f<3>;
	.reg .b64 	%rd<13>;
	// demoted variable
	.shared .align 4 .b8 _ZZ14accuracy_scorePiS_biPfE5trueS[64];
	ld.param.u64 	%rd4, [_Z14accuracy_scorePiS_biPf_param_0];
	ld.param.u64 	%rd5, [_Z14accuracy_scorePiS_biPf_param_1];
	ld.param.u32 	%r15, [_Z14accuracy_scorePiS_biPf_param_3];
	ld.param.u64 	%rd6, [_Z14accuracy_scorePiS_biPf_param_4];
	shr.s32 	%r16, %r15, 31;
	shr.u32 	%r17, %r16, 28;
	add.s32 	%r18, %r15, %r17;
	shr.s32 	%r19, %r18, 4;
	and.b32  	%r20, %r18, -16;
	sub.s32 	%r21, %r15, %r20;
	add.s32 	%r22, %r15, 15;
	setp.lt.u32 	%p1, %r22, 31;
	selp.b32 	%r39, 1, %r19, %p1;
	selp.b32 	%r38, 0, %r21, %p1;
	setp.lt.s32 	%p2, %r39, 1;
	@%p2 bra 	$L__BB0_7;
	cvta.to.global.u64 	%rd7, %rd5;
	cvta.to.global.u64 	%rd8, %rd6;
	min.s32 	%r37, %r15, 16;
	mov.u32 	%r4, %tid.y;
	mov.u32 	%r5, %tid.x;
	shl.b32 	%r24, %r5, 2;
	mov.u32 	%r25, _ZZ14accuracy_scorePiS_biPfE5trueS;
	add.s32 	%r6, %r25, %r24;
	mul.wide.u32 	%rd9, %r5, 4;
	add.s64 	%rd1, %rd7, %rd9;
	mul.wide.u32 	%rd10, %r4, 4;
	add.s64 	%rd2, %rd8, %rd10;
	add.s32 	%r26, %r15, 1;
	setp.lt.u32 	%p3, %r26, 3;
	selp.b32 	%r27, %r15, 0, %p3;
	cvt.rn.f32.s32 	%f1, %r27;
	cvta.to.global.u64 	%rd3, %rd4;
	mov.b32 	%r36, 0;
$L__BB0_2:
	setp.ne.s32 	%p4, %r4, 0;
	setp.ge.u32 	%p5, %r5, %r37;
	or.pred  	%p6, %p4, %p5;
	@%p6 bra 	$L__BB0_4;
	shl.b32 	%r29, %r36, 4;
	add.s32 	%r30, %r29, %r5;
	mul.wide.u32 	%rd11, %r30, 4;
	add.s64 	%rd12, %rd3, %rd11;
	ld.global.u32 	%r31, [%rd12];
	st.shared.u32 	[%r6], %r31;
$L__BB0_4:
	add.s32 	%r32, %r39, -1;
	setp.eq.s32 	%p7, %r36, %r32;
	setp.ne.s32 	%p8, %r38, 0;
	and.pred  	%p9, %p7, %p8;
	selp.u32 	%r33, 1, 0, %p9;
	add.s32 	%r39, %r39, %r33;
	selp.b32 	%r12, 0, %r38, %p7;
	selp.b32 	%r37, %r38, %r37, %p9;
	bar.sync 	0;
	ld.global.u32 	%r34, [%rd1];
	ld.shared.u32 	%r35, [%r6];
	setp.ne.s32 	%p10, %r34, %r35;
	@%p10 bra 	$L__BB0_6;
	atom.global.add.f32 	%f2, [%rd2], %f1;
$L__BB0_6:
	add.s32 	%r36, %r36, 1;
	setp.lt.s32 	%p11, %r36, %r39;
	mov.u32 	%r38, %r12;
	@%p11 bra 	$L__BB0_2;
$L__BB0_7:
	ret;

}


// ===== COMPILED SASS (sm_100) =====

	.target	sm_100

	.elftype	@"ET_EXEC"


//--------------------- .note.nv.tkinfo           --------------------------
	.section	.note.nv.tkinfo,"",@"SHT_NOTE"
	.sectionflags	@"SHF_NOTE_NV_TKINFO"
	.tkinfo
        /*0018*/ 	.word	0x00000002
        /*0030*/ 	.string	""
        /*0030*/ 	.string	"ptxas"
        /*0030*/ 	.string	"Cuda compilation tools, release 13.0, V13.0.88"
        /*0030*/ 	.string	"Build cuda_13.0.r13.0/compiler.36424714_0"
        /*0030*/ 	.string	"-arch sm_100 -m 64 "



//--------------------- .note.nv.cuinfo           --------------------------
	.section	.note.nv.cuinfo,"",@"SHT_NOTE"
	.sectionflags	@"SHF_NOTE_NV_CUINFO"
        /*0018*/ 	.short	0x0002
        /*001a*/ 	.short	0x0064
        /*001c*/ 	.short	0x0082
	.zero		2


//--------------------- .nv.info                  --------------------------
	.section	.nv.info,"",@"SHT_CUDA_INFO"
	.align	4


	//----- nvinfo : EIATTR_REGCOUNT
	.align		4
        /*0000*/ 	.byte	0x04, 0x2f
        /*0002*/ 	.short	(.L_2 - .L_1)
	.align		4
.L_1:
        /*0004*/ 	.word	index@(_Z14accuracy_scorePiS_biPf)
        /*0008*/ 	.word	0x00000016


	//----- nvinfo : EIATTR_FRAME_SIZE
	.align		4
.L_2:
        /*000c*/ 	.byte	0x04, 0x11
        /*000e*/ 	.short	(.L_4 - .L_3)
	.align		4
.L_3:
        /*0010*/ 	.word	index@(_Z14accuracy_scorePiS_biPf)
        /*0014*/ 	.word	0x00000000


	//----- nvinfo : EIATTR_MIN_STACK_SIZE
	.align		4
.L_4:
        /*0018*/ 	.byte	0x04, 0x12
        /*001a*/ 	.short	(.L_6 - .L_5)
	.align		4
.L_5:
        /*001c*/ 	.word	index@(_Z14accuracy_scorePiS_biPf)
        /*0020*/ 	.word	0x00000000
.L_6:


//--------------------- .nv.compat                --------------------------
	.section	.nv.compat,"",@"SHT_CUDA_COMPAT_INFO"
	.align	4
        /*0000*/ 	.byte	0x02, 0x09, 0x00, 0x00, 0x02, 0x02, 0x01, 0x00, 0x02, 0x05, 0x05, 0x00, 0x03, 0x07, 0x01, 0x01
        /*0010*/ 	.byte	0x02, 0x03, 0x00, 0x00, 0x02, 0x06, 0x01, 0x00, 0x04, 0x0b, 0x08, 0x00, 0x09, 0x00, 0x00, 0x00
        /*0020*/ 	.byte	0x00, 0x00, 0x00, 0x00


//--------------------- .nv.info._Z14accuracy_scorePiS_biPf --------------------------
	.section	.nv.info._Z14accuracy_scorePiS_biPf,"",@"SHT_CUDA_INFO"
	.sectionflags	@""
	.align	4


	//----- nvinfo : EIATTR_CUDA_API_VERSION
	.align		4
        /*0000*/ 	.byte	0x04, 0x37
        /*0002*/ 	.short	(.L_8 - .L_7)
.L_7:
        /*0004*/ 	.word	0x00000082


	//----- nvinfo : EIATTR_KPARAM_INFO
	.align		4
.L_8:
        /*0008*/ 	.byte	0x04, 0x17
        /*000a*/ 	.short	(.L_10 - .L_9)
.L_9:
        /*000c*/ 	.word	0x00000000
        /*0010*/ 	.short	0x0004
        /*0012*/ 	.short	0x0018
        /*0014*/ 	.byte	0x00, 0xf5, 0x21, 0x00


	//----- nvinfo : EIATTR_KPARAM_INFO
	.align		4
.L_10:
        /*0018*/ 	.byte	0x04, 0x17
        /*001a*/ 	.short	(.L_12 - .L_11)
.L_11:
        /*001c*/ 	.word	0x00000000
        /*0020*/ 	.short	0x0003
        /*0022*/ 	.short	0x0014
        /*0024*/ 	.byte	0x00, 0xf0, 0x11, 0x00


	//----- nvinfo : EIATTR_KPARAM_INFO
	.align		4
.L_12:
        /*0028*/ 	.byte	0x04, 0x17
        /*002a*/ 	.short	(.L_14 - .L_13)
.L_13:
        /*002c*/ 	.word	0x00000000
        /*0030*/ 	.short	0x0002
        /*0032*/ 	.short	0x0010
        /*0034*/ 	.byte	0x00, 0xf0, 0x05, 0x00


	//----- nvinfo : EIATTR_KPARAM_INFO
	.align		4
.L_14:
        /*0038*/ 	.byte	0x04, 0x17
        /*003a*/ 	.short	(.L_16 - .L_15)
.L_15:
        /*003c*/ 	.word	0x00000000
        /*0040*/ 	.short	0x0001
        /*0042*/ 	.short	0x0008
        /*0044*/ 	.byte	0x00, 0xf5, 0x21, 0x00


	//----- nvinfo : EIATTR_KPARAM_INFO
	.align		4
.L_16:
        /*0048*/ 	.byte	0x04, 0x17
        /*004a*/ 	.short	(.L_18 - .L_17)
.L_17:
        /*004c*/ 	.word	0x00000000
        /*0050*/ 	.short	0x0000
        /*0052*/ 	.short	0x0000
        /*0054*/ 	.byte	0x00, 0xf5, 0x21, 0x00


	//----- nvinfo : EIATTR_SPARSE_MMA_MASK
	.align		4
.L_18:
        /*0058*/ 	.byte	0x03, 0x50
        /*005a*/ 	.short	0x0000


	//----- nvinfo : EIATTR_MAXREG_COUNT
	.align		4
        /*005c*/ 	.byte	0x03, 0x1b
        /*005e*/ 	.short	0x00ff


	//----- nvinfo : EIATTR_NUM_BARRIERS
	.align		4
        /*0060*/ 	.byte	0x02, 0x4c
        /*0062*/ 	.byte	0x01
	.zero		1


	//----- nvinfo : EIATTR_MERCURY_ISA_VERSION
	.align		4
        /*0064*/ 	.byte	0x03, 0x5f
        /*0066*/ 	.short	0x0101


	//----- nvinfo : EIATTR_VRC_CTA_INIT_COUNT
	.align		4
        /*0068*/ 	.byte	0x02, 0x4a
	.zero		1
	.zero		1


	//----- nvinfo : EIATTR_EXIT_INSTR_OFFSETS
	.align		4
        /*006c*/ 	.byte	0x04, 0x1c
        /*006e*/ 	.short	(.L_20 - .L_19)


	//   ....[0]....
.L_19:
        /*0070*/ 	.word	0x00000090


	//   ....[1]....
        /*0074*/ 	.word	0x000003b0


	//----- nvinfo : EIATTR_CRS_STACK_SIZE
	.align		4
.L_20:
        /*0078*/ 	.byte	0x04, 0x1e
        /*007a*/ 	.short	(.L_22 - .L_21)
.L_21:
        /*007c*/ 	.word	0x00000000


	//----- nvinfo : EIATTR_CBANK_PARAM_SIZE
	.align		4
.L_22:
        /*0080*/ 	.byte	0x03, 0x19
        /*0082*/ 	.short	0x0020


	//----- nvinfo : EIATTR_PARAM_CBANK
	.align		4
        /*0084*/ 	.byte	0x04, 0x0a
        /*0086*/ 	.short	(.L_24 - .L_23)
	.align		4
.L_23:
        /*0088*/ 	.word	index@(.nv.constant0._Z14accuracy_scorePiS_biPf)
        /*008c*/ 	.short	0x0380
        /*008e*/ 	.short	0x0020


	//----- nvinfo : EIATTR_SW_WAR
	.align		4
.L_24:
        /*0090*/ 	.byte	0x04, 0x36
        /*0092*/ 	.short	(.L_26 - .L_25)
.L_25:
        /*0094*/ 	.word	0x00000008
.L_26:


//--------------------- .nv.callgraph             --------------------------
	.section	.nv.callgraph,"",@"SHT_CUDA_CALLGRAPH"
	.align	4
	.sectionentsize	8
	.align		4
        /*0000*/ 	.word	0x00000000
	.align		4
        /*0004*/ 	.word	0xffffffff
	.align		4
        /*0008*/ 	.word	0x00000000
	.align		4
        /*000c*/ 	.word	0xfffffffe
	.align		4
        /*0010*/ 	.word	0x00000000
	.align		4
        /*0014*/ 	.word	0xfffffffd
	.align		4
        /*0018*/ 	.word	0x00000000
	.align		4
        /*001c*/ 	.word	0xfffffffc


//--------------------- .nv.constant4             --------------------------
	.section	.nv.constant4,"a",@progbits
	.align	8
	.align		8
.nv.constant4:
        /*0000*/ 	.dword	sumatoria


//--------------------- .text._Z14accuracy_scorePiS_biPf --------------------------
	.section	.text._Z14accuracy_scorePiS_biPf,"ax",@progbits
	.align	128
        .global         _Z14accuracy_scorePiS_biPf
        .type           _Z14accuracy_scorePiS_biPf,@function
        .size           _Z14accuracy_scorePiS_biPf,(.L_x_4 - _Z14accuracy_scorePiS_biPf)
        .other          _Z14accuracy_scorePiS_biPf,@"STO_CUDA_ENTRY STV_DEFAULT"
_Z14accuracy_scorePiS_biPf:
.text._Z14accuracy_scorePiS_biPf:
[----:B------:R-:W-:Y:S08]  /*0000*/  LDC R1, c[0x0][0x37c] ;  /* 0x0000df00ff017b82 */ /* 0x000ff00000000800 */
[----:B------:R-:W0:Y:S02]  /*0010*/  LDC R11, c[0x0][0x394] ;  /* 0x0000e500ff0b7b82 */ /* 0x000e240000000800 */
[----:B0-----:R-:W-:Y:S01]  /*0020*/  SHF.R.S32.HI R0, RZ, 0x1f, R11 ;  /* 0x0000001fff007819 */ /* 0x001fe2000001140b */
[----:B------:R-:W-:-:S03]  /*0030*/  VIADD R2, R11, 0xf ;  /* 0x0000000f0b027836 */ /* 0x000fc60000000000 */
[----:B------:R-:W-:Y:S02]  /*0040*/  LEA.HI R6, R0, R11, RZ, 0x4 ;  /* 0x0000000b00067211 */ /* 0x000fe400078f20ff */
[----:B------:R-:W-:Y:S02]  /*0050*/  ISETP.GE.U32.AND P0, PT, R2, 0x1f, PT ;  /* 0x0000001f0200780c */ /* 0x000fe40003f06070 */
[----:B------:R-:W-:-:S04]  /*0060*/  SHF.R.S32.HI R0, RZ, 0x4, R6 ;  /* 0x00000004ff007819 */ /* 0x000fc80000011406 */
[----:B------:R-:W-:-:S04]  /*0070*/  SEL R8, R0, 0x1, P0 ;  /* 0x0000000100087807 */ /* 0x000fc80000000000 */
[----:B------:R-:W-:-:S13]  /*0080*/  ISETP.GE.AND P1, PT, R8, 0x1, PT ;  /* 0x000000010800780c */ /* 0x000fda0003f26270 */
[----:B------:R-:W-:Y:S05]  /*0090*/  @!P1 EXIT ;  /* 0x000000000000994d */ /* 0x000fea0003800000 */
[----:B------:R-:W0:Y:S01]  /*00a0*/  S2R R0, SR_TID.X ;  /* 0x0000000000007919 */ /* 0x000e220000002100 */
[----:B------:R-:W1:Y:S01]  /*00b0*/  S2UR UR5, SR_CgaCtaId ;  /* 0x00000000000579c3 */ /* 0x000e620000008800 */
[----:B------:R-:W-:Y:S01]  /*00c0*/  LOP3.LUT R6, R6, 0xfffffff0, RZ, 0xc0, !PT ;  /* 0xfffffff006067812 */ /* 0x000fe200078ec0ff */
[C---:B------:R-:W-:Y:S01]  /*00d0*/  VIADD R9, R11.reuse, 0x1 ;  /* 0x000000010b097836 */ /* 0x040fe20000000000 */
[----:B------:R-:W2:Y:S01]  /*00e0*/  S2R R7, SR_TID.Y ;  /* 0x0000000000077919 */ /* 0x000ea20000002200 */
[----:B------:R-:W-:Y:S01]  /*00f0*/  UMOV UR4, 0x400 ;  /* 0x0000040000047882 */ /* 0x000fe20000000000 */
[C---:B------:R-:W-:Y:S01]  /*0100*/  VIMNMX R15, PT, PT, R11.reuse, 0x10, PT ;  /* 0x000000100b0f7848 */ /* 0x040fe20003fe0100 */
[----:B------:R-:W-:Y:S01]  /*0110*/  IMAD.IADD R6, R11, 0x1, -R6 ;  /* 0x000000010b067824 */ /* 0x000fe200078e0a06 */
[----:B------:R-:W-:Y:S01]  /*0120*/  ISETP.GE.U32.AND P1, PT, R9, 0x3, PT ;  /* 0x000000030900780c */ /* 0x000fe20003f26070 */
[----:B------:R-:W3:Y:S01]  /*0130*/  LDC.64 R4, c[0x0][0x388] ;  /* 0x0000e200ff047b82 */ /* 0x000ee20000000a00 */
[----:B------:R-:W-:Y:S01]  /*0140*/  IMAD.MOV.U32 R17, RZ, RZ, RZ ;  /* 0x000000ffff117224 */ /* 0x000fe200078e00ff */
[----:B------:R-:W4:Y:S01]  /*0150*/  LDCU.64 UR6, c[0x0][0x358] ;  /* 0x00006b00ff0677ac */ /* 0x000f220008000a00 */
[----:B------:R-:W-:Y:S01]  /*0160*/  SEL R9, R6, RZ, P0 ;  /* 0x000000ff06097207 */ /* 0x000fe20000000000 */
[----:B------:R-:W-:Y:S01]  /*0170*/  IMAD.MOV.U32 R6, RZ, RZ, R8 ;  /* 0x000000ffff067224 */ /* 0x000fe200078e0008 */
[----:B------:R-:W-:-:S03]  /*0180*/  SEL R8, R11, RZ, !P1 ;  /* 0x000000ff0b087207 */ /* 0x000fc60004800000 */
[----:B------:R-:W2:Y:S01]  /*0190*/  LDC.64 R2, c[0x0][0x398] ;  /* 0x0000e600ff027b82 */ /* 0x000ea20000000a00 */
[----:B------:R-:W-:Y:S01]  /*01a0*/  IMAD.MOV.U32 R10, RZ, RZ, R9 ;  /* 0x000000ffff0a7224 */ /* 0x000fe200078e0009 */
[----:B------:R-:W-:Y:S01]  /*01b0*/  I2FP.F32.S32 R13, R8 ;  /* 0x00000008000d7245 */ /* 0x000fe20000201400 */
[----:B-1----:R-:W-:-:S06]  /*01c0*/  ULEA UR4, UR5, UR4, 0x18 ;  /* 0x0000000405047291 */ /* 0x002fcc000f8ec0ff */
[C---:B0-----:R-:W-:Y:S01]  /*01d0*/  LEA R11, R0.reuse, UR4, 0x2 ;  /* 0x00000004000b7c11 */ /* 0x041fe2000f8e10ff */
[----:B---3--:R-:W-:-:S04]  /*01e0*/  IMAD.WIDE.U32 R4, R0, 0x4, R4 ;  /* 0x0000000400047825 */ /* 0x008fc800078e0004 */
[----:B--2-4-:R-:W-:-:S07]  /*01f0*/  IMAD.WIDE.U32 R2, R7, 0x4, R2 ;  /* 0x0000000407027825 */ /* 0x014fce00078e0002 */
.L_x_2:
[----:B------:R-:W-:-:S04]  /*0200*/  ISETP.GE.U32.AND P0, PT, R0, R15, PT ;  /* 0x0000000f0000720c */ /* 0x000fc80003f06070 */
[----:B------:R-:W-:-:S13]  /*0210*/  ISETP.NE.OR P0, PT, R7, RZ, P0 ;  /* 0x000000ff0700720c */ /* 0x000fda0000705670 */
[----:B0-----:R-:W0:Y:S01]  /*0220*/  @!P0 LDC.64 R8, c[0x0][0x380] ;  /* 0x0000e000ff088b82 */ /* 0x001e220000000a00 */
[----:B------:R-:W-:-:S04]  /*0230*/  @!P0 IMAD R19, R17, 0x10, R0 ;  /* 0x0000001011138824 */ /* 0x000fc800078e0200 */
[----:B0-----:R-:W-:-:S06]  /*0240*/  @!P0 IMAD.WIDE.U32 R8, R19, 0x4, R8 ;  /* 0x0000000413088825 */ /* 0x001fcc00078e0008 */
[----:B------:R-:W2:Y:S04]  /*0250*/  @!P0 LDG.E R8, desc[UR6][R8.64] ;  /* 0x0000000608088981 */ /* 0x000ea8000c1e1900 */
[----:B--2---:R0:W-:Y:S01]  /*0260*/  @!P0 STS [R11], R8 ;  /* 0x000000080b008388 */ /* 0x0041e20000000800 */
[----:B------:R-:W-:Y:S06]  /*0270*/  BAR.SYNC.DEFER_BLOCKING 0x0 ;  /* 0x0000000000007b1d */ /* 0x000fec0000010000 */
[----:B------:R-:W2:Y:S01]  /*0280*/  LDG.E R14, desc[UR6][R4.64] ;  /* 0x00000006040e7981 */ /* 0x000ea2000c1e1900 */
[C---:B------:R-:W-:Y:S01]  /*0290*/  VIADD R12, R6.reuse, 0xffffffff ;  /* 0xffffffff060c7836 */ /* 0x040fe20000000000 */
[----:B------:R-:W-:Y:S02]  /*02a0*/  BSSY.RECONVERGENT B0, `(.L_x_0) ;  /* 0x000000d000007945 */ /* 0x000fe40003800200 */
[----:B------:R-:W2:Y:S02]  /*02b0*/  LDS R19, [R11] ;  /* 0x000000000b137984 */ /* 0x000ea40000000800 */
[----:B------:R-:W-:Y:S01]  /*02c0*/  ISETP.NE.AND P1, PT, R17, R12, PT ;  /* 0x0000000c1100720c */ /* 0x000fe20003f25270 */
[----:B------:R-:W-:-:S02]  /*02d0*/  VIADD R12, R6, 0x1 ;  /* 0x00000001060c7836 */ /* 0x000fc40000000000 */
[----:B------:R-:W-:Y:S01]  /*02e0*/  VIADD R17, R17, 0x1 ;  /* 0x0000000111117836 */ /* 0x000fe20000000000 */
[C---:B------:R-:W-:Y:S02]  /*02f0*/  ISETP.NE.AND P0, PT, R10.reuse, RZ, !P1 ;  /* 0x000000ff0a00720c */ /* 0x040fe40004f05270 */
[----:B0-----:R-:W-:-:S11]  /*0300*/  SEL R8, R10, RZ, P1 ;  /* 0x000000ff0a087207 */ /* 0x001fd60000800000 */
[----:B------:R-:W-:-:S04]  /*0310*/  @!P0 IMAD.MOV R12, RZ, RZ, R6 ;  /* 0x000000ffff0c8224 */ /* 0x000fc800078e0206 */
[----:B------:R-:W-:-:S05]  /*0320*/  IMAD.MOV.U32 R6, RZ, RZ, R12 ;  /* 0x000000ffff067224 */ /* 0x000fca00078e000c */
[----:B------:R-:W-:Y:S02]  /*0330*/  ISETP.GE.AND P3, PT, R17, R6, PT ;  /* 0x000000061100720c */ /* 0x000fe40003f66270 */
[----:B--2---:R-:W-:-:S13]  /*0340*/  ISETP.NE.AND P2, PT, R14, R19, PT ;  /* 0x000000130e00720c */ /* 0x004fda0003f45270 */
[----:B------:R-:W-:Y:S05]  /*0350*/  @P2 BRA `(.L_x_1) ;  /* 0x0000000000042947 */ /* 0x000fea0003800000 */
[----:B------:R0:W-:Y:S02]  /*0360*/  REDG.E.ADD.F32.FTZ.RN.STRONG.GPU desc[UR6][R2.64], R13 ;  /* 0x0000000d020079a6 */ /* 0x0001e4000c12f306 */
.L_x_1:
[----:B------:R-:W-:Y:S05]  /*0370*/  BSYNC.RECONVERGENT B0 ;  /* 0x0000000000007941 */ /* 0x000fea0003800200 */
.L_x_0:
[----:B------:R-:W-:Y:S01]  /*0380*/  SEL R15, R10, R15, P0 ;  /* 0x0000000f0a0f7207 */ /* 0x000fe20000000000 */
[----:B------:R-:W-:Y:S01]  /*0390*/  IMAD.MOV.U32 R10, RZ, RZ, R8 ;  /* 0x000000ffff0a7224 */ /* 0x000fe200078e0008 */
[----:B------:R-:W-:Y:S06]  /*03a0*/  @!P3 BRA `(.L_x_2) ;  /* 0xfffffffc0094b947 */ /* 0x000fec000383ffff */
[----:B------:R-:W-:Y:S05]  /*03b0*/  EXIT ;  /* 0x000000000000794d */ /* 0x000fea0003800000 */
.L_x_3:
[----:B------:R-:W-:-:S00]  /*03c0*/  BRA `(.L_x_3) ;  /* 0xfffffffc00fc7947 */ /* 0x000fc0000383ffff */
[----:B------:R-:W-:-:S00]  /*03d0*/  NOP ;  /* 0x0000000000007918 */ /* 0x000fc00000000000 */
        /* <DEDUP_REMOVED lines=10> */
.L_x_4:


//--------------------- .nv.shared._Z14accuracy_scorePiS_biPf --------------------------
	.section	.nv.shared._Z14accuracy_scorePiS_biPf,"aw",@nobits
	.sectionflags	@""
	.align	4
.nv.shared._Z14accuracy_scorePiS_biPf:
	.zero		1088


//--------------------- .nv.shared.reserved.0     --------------------------
	.section	.nv.shared.reserved.0,"aw",@nobits
	.weak		__nv_reservedSMEM_offset_0_alias
	.size		__nv_reservedSMEM_offset_0_alias, 0, 64
	.other		__nv_reservedSMEM_offset_0_alias,@"STO_CUDA_RESERVED_SHARED STV_DEFAULT"
__nv_reservedSMEM_offset_0_alias:
	.zero		0
	.zero		64


//--------------------- .nv.global                --------------------------
	.section	.nv.global,"aw",@nobits
	.align	4
.nv.global:
	.type		sumatoria,@object
	.size		sumatoria,(.L_0 - sumatoria)
sumatoria:
	.zero		4
.L_0:


//--------------------- .nv.constant0._Z14accuracy_scorePiS_biPf --------------------------
	.section	.nv.constant0._Z14accuracy_scorePiS_biPf,"a",@progbits
	.sectionflags	@""
	.align	4
.nv.constant0._Z14accuracy_scorePiS_biPf:
	.zero		928


//--------------------- SYMBOLS --------------------------

	.type		.nv.reservedSmem.offset0,@object
	.size		.nv.reservedSmem.offset0,0x4
	.type		.nv.reservedSmem.cap,@object
	.size		.nv.reservedSmem.cap,0x4
